	.headerflags	@"EF_CUDA_TEXMODE_UNIFIED EF_CUDA_64BIT_ADDRESS EF_CUDA_ACCELERATORS EF_CUDA_SM90 EF_CUDA_VIRTUAL_SM(EF_CUDA_SM90)"
	.elftype	@"ET_EXEC"


//--------------------- .nv.info                  --------------------------
	.section	.nv.info,"",@"SHT_CUDA_INFO"
	.align	4


	//----- nvinfo : EIATTR_REGCOUNT
	.align		4
        /*0000*/ 	.byte	0x04, 0x2f
        /*0002*/ 	.short	(.L_3 - .L_2)
	.align		4
.L_2:
        /*0004*/ 	.word	index@(triton_poi_fused__native_batch_norm_legit_no_training_relu_15)
        /*0008*/ 	.word	0x00000011


	//----- nvinfo : EIATTR_MIN_STACK_SIZE
	.align		4
.L_3:
        /*000c*/ 	.byte	0x04, 0x12
        /*000e*/ 	.short	(.L_5 - .L_4)
	.align		4
.L_4:
        /*0010*/ 	.word	index@(triton_poi_fused__native_batch_norm_legit_no_training_relu_15)
        /*0014*/ 	.word	0x00000000


	//----- nvinfo : EIATTR_FRAME_SIZE
	.align		4
.L_5:
        /*0018*/ 	.byte	0x04, 0x11
        /*001a*/ 	.short	(.L_7 - .L_6)
	.align		4
.L_6:
        /*001c*/ 	.word	index@(triton_poi_fused__native_batch_norm_legit_no_training_relu_15)
        /*0020*/ 	.word	0x00000000


	//----- nvinfo : EIATTR_MIN_STACK_SIZE
	.align		4
.L_7:
        /*0024*/ 	.byte	0x04, 0x12
        /*0026*/ 	.short	(.L_9 - .L_8)
	.align		4
.L_8:
        /*0028*/ 	.word	index@(triton_poi_fused__native_batch_norm_legit_no_training_relu_15)
        /*002c*/ 	.word	0x00000000
.L_9:


//--------------------- .nv.info.triton_poi_fused__native_batch_norm_legit_no_training_relu_15 --------------------------
	.section	.nv.info.triton_poi_fused__native_batch_norm_legit_no_training_relu_15,"",@"SHT_CUDA_INFO"
	.sectionflags	@""
	.align	4


	//----- nvinfo : EIATTR_CUDA_API_VERSION
	.align		4
        /*0000*/ 	.byte	0x04, 0x37
        /*0002*/ 	.short	(.L_11 - .L_10)
.L_10:
        /*0004*/ 	.word	0x0000007c


	//----- nvinfo : EIATTR_KPARAM_INFO
	.align		4
.L_11:
        /*0008*/ 	.byte	0x04, 0x17
        /*000a*/ 	.short	(.L_13 - .L_12)
.L_12:
        /*000c*/ 	.word	0x00000000
        /*0010*/ 	.short	0x0006
        /*0012*/ 	.short	0x0030
        /*0014*/ 	.byte	0x00, 0xf0, 0x11, 0x00


	//----- nvinfo : EIATTR_KPARAM_INFO
	.align		4
.L_13:
        /*0018*/ 	.byte	0x04, 0x17
        /*001a*/ 	.short	(.L_15 - .L_14)
.L_14:
        /*001c*/ 	.word	0x00000000
        /*0020*/ 	.short	0x0005
        /*0022*/ 	.short	0x0028
        /*0024*/ 	.byte	0x00, 0xf4, 0x21, 0x00


	//----- nvinfo : EIATTR_KPARAM_INFO
	.align		4
.L_15:
        /*0028*/ 	.byte	0x04, 0x17
        /*002a*/ 	.short	(.L_17 - .L_16)
.L_16:
        /*002c*/ 	.word	0x00000000
        /*0030*/ 	.short	0x0004
        /*0032*/ 	.short	0x0020
        /*0034*/ 	.byte	0x00, 0xf4, 0x21, 0x00


	//----- nvinfo : EIATTR_KPARAM_INFO
	.align		4
.L_17:
        /*0038*/ 	.byte	0x04, 0x17
        /*003a*/ 	.short	(.L_19 - .L_18)
.L_18:
        /*003c*/ 	.word	0x00000000
        /*0040*/ 	.short	0x0003
        /*0042*/ 	.short	0x0018
        /*0044*/ 	.byte	0x00, 0xf4, 0x21, 0x00


	//----- nvinfo : EIATTR_KPARAM_INFO
	.align		4
.L_19:
        /*0048*/ 	.byte	0x04, 0x17
        /*004a*/ 	.short	(.L_21 - .L_20)
.L_20:
        /*004c*/ 	.word	0x00000000
        /*0050*/ 	.short	0x0002
        /*0052*/ 	.short	0x0010
        /*0054*/ 	.byte	0x00, 0xf4, 0x21, 0x00


	//----- nvinfo : EIATTR_KPARAM_INFO
	.align		4
.L_21:
        /*0058*/ 	.byte	0x04, 0x17
        /*005a*/ 	.short	(.L_23 - .L_22)
.L_22:
        /*005c*/ 	.word	0x00000000
        /*0060*/ 	.short	0x0001
        /*0062*/ 	.short	0x0008
        /*0064*/ 	.byte	0x00, 0xf4, 0x21, 0x00


	//----- nvinfo : EIATTR_KPARAM_INFO
	.align		4
.L_23:
        /*0068*/ 	.byte	0x04, 0x17
        /*006a*/ 	.short	(.L_25 - .L_24)
.L_24:
        /*006c*/ 	.word	0x00000000
        /*0070*/ 	.short	0x0000
        /*0072*/ 	.short	0x0000
        /*0074*/ 	.byte	0x00, 0xf4, 0x21, 0x00


	//----- nvinfo : EIATTR_SPARSE_MMA_MASK
	.align		4
.L_25:
        /*0078*/ 	.byte	0x03, 0x50
        /*007a*/ 	.short	0x0000


	//----- nvinfo : EIATTR_MAXREG_COUNT
	.align		4
        /*007c*/ 	.byte	0x03, 0x1b
        /*007e*/ 	.short	0x00ff


	//----- nvinfo : EIATTR_EXIT_INSTR_OFFSETS
	.align		4
        /*0080*/ 	.byte	0x04, 0x1c
        /*0082*/ 	.short	(.L_27 - .L_26)


	//   ....[0]....
.L_26:
        /*0084*/ 	.word	0x00000360


	//----- nvinfo : EIATTR_REQNTID
	.align		4
.L_27:
        /*0088*/ 	.byte	0x04, 0x10
        /*008a*/ 	.short	(.L_29 - .L_28)
.L_28:
        /*008c*/ 	.word	0x00000100
        /*0090*/ 	.word	0x00000001
        /*0094*/ 	.word	0x00000001


	//----- nvinfo : EIATTR_CBANK_PARAM_SIZE
	.align		4
.L_29:
        /*0098*/ 	.byte	0x03, 0x19
        /*009a*/ 	.short	0x0034


	//----- nvinfo : EIATTR_PARAM_CBANK
	.align		4
        /*009c*/ 	.byte	0x04, 0x0a
        /*009e*/ 	.short	(.L_31 - .L_30)
	.align		4
.L_30:
        /*00a0*/ 	.word	index@(.nv.constant0.triton_poi_fused__native_batch_norm_legit_no_training_relu_15)
        /*00a4*/ 	.short	0x0210
        /*00a6*/ 	.short	0x0034


	//----- nvinfo : EIATTR_SW_WAR
	.align		4
.L_31:
        /*00a8*/ 	.byte	0x04, 0x36
        /*00aa*/ 	.short	(.L_33 - .L_32)
.L_32:
        /*00ac*/ 	.word	0x00000008
.L_33:


//--------------------- .nv.callgraph             --------------------------
	.section	.nv.callgraph,"",@"SHT_CUDA_CALLGRAPH"
	.align	4
	.sectionentsize	8
	.align		4
        /*0000*/ 	.word	0x00000000
	.align		4
        /*0004*/ 	.word	0xffffffff
	.align		4
        /*0008*/ 	.word	0x00000000
	.align		4
        /*000c*/ 	.word	0xfffffffe
	.align		4
        /*0010*/ 	.word	0x00000000
	.align		4
        /*0014*/ 	.word	0xfffffffd
	.align		4
        /*0018*/ 	.word	0x00000000
	.align		4
        /*001c*/ 	.word	0xfffffffc


//--------------------- .nv.constant4             --------------------------
	.section	.nv.constant4,"a",@progbits
	.align	8
	.align		8
.nv.constant4:
        /*0000*/ 	.dword	_$_str
	.align		8
        /*0008*/ 	.dword	_$_str_$_2


//--------------------- .text.triton_poi_fused__native_batch_norm_legit_no_training_relu_15 --------------------------
	.section	.text.triton_poi_fused__native_batch_norm_legit_no_training_relu_15,"ax",@progbits
	.align	128
        .global         triton_poi_fused__native_batch_norm_legit_no_training_relu_15
        .type           triton_poi_fused__native_batch_norm_legit_no_training_relu_15,@function
        .size           triton_poi_fused__native_batch_norm_legit_no_training_relu_15,(.L_x_1 - triton_poi_fused__native_batch_norm_legit_no_training_relu_15)
        .other          triton_poi_fused__native_batch_norm_legit_no_training_relu_15,@"STO_CUDA_ENTRY STV_DEFAULT"
triton_poi_fused__native_batch_norm_legit_no_training_relu_15:
.text.triton_poi_fused__native_batch_norm_legit_no_training_relu_15:
[----:B------:R-:W-:Y:S01]  /*0000*/  LDC R1, c[0x0][0x28] ;  /* 0x00000a00ff017b82 */ /* 0x000fe20000000800 */
[----:B------:R-:W1:Y:S07]  /*0010*/  S2R R0, SR_TID.X ;  /* 0x0000000000007919 */ /* 0x000e6e0000002100 */
[----:B------:R-:W2:Y:S01]  /*0020*/  LDC.64 R6, c[0x0][0x220] ;  /* 0x00008800ff067b82 */ /* 0x000ea20000000a00 */
[----:B------:R-:W-:Y:S01]  /*0030*/  ULDC.64 UR4, c[0x0][0x208] ;  /* 0x0000820000047ab9 */ /* 0x000fe20000000a00 */
[----:B------:R-:W3:Y:S06]  /*0040*/  S2R R5, SR_CTAID.X ;  /* 0x0000000000057919 */ /* 0x000eec0000002500 */
[----:B------:R-:W4:Y:S08]  /*0050*/  LDC.64 R8, c[0x0][0x228] ;  /* 0x00008a00ff087b82 */ /* 0x000f300000000a00 */
[----:B------:R-:W5:Y:S01]  /*0060*/  LDC.64 R10, c[0x0][0x230] ;  /* 0x00008c00ff0a7b82 */ /* 0x000f620000000a00 */
[----:B-1----:R-:W-:-:S02]  /*0070*/  SHF.L.U32 R0, R0, 0x1, RZ ;  /* 0x0000000100007819 */ /* 0x002fc400000006ff */
[----:B---3--:R-:W-:Y:S02]  /*0080*/  SHF.R.S32.HI R3, RZ, 0x16, R5 ;  /* 0x00000016ff037819 */ /* 0x008fe40000011405 */
[----:B------:R-:W-:Y:S02]  /*0090*/  LOP3.LUT R0, R0, 0x1fe, RZ, 0xc0, !PT ;  /* 0x000001fe00007812 */ /* 0x000fe400078ec0ff */
[----:B------:R-:W-:Y:S02]  /*00a0*/  SGXT R3, R3, 0x1 ;  /* 0x000000010303781a */ /* 0x000fe40000000200 */
[----:B------:R-:W-:-:S04]  /*00b0*/  LEA R0, R5, R0, 0x9 ;  /* 0x0000000005007211 */ /* 0x000fc800078e48ff */
[----:B------:R-:W-:-:S04]  /*00c0*/  LEA.HI R3, R3, R0, RZ, 0xc ;  /* 0x0000000003037211 */ /* 0x000fc800078f60ff */
[----:B------:R-:W-:-:S05]  /*00d0*/  SHF.R.S32.HI R3, RZ, 0xc, R3 ;  /* 0x0000000cff037819 */ /* 0x000fca0000011403 */
[----:B------:R-:W-:-:S05]  /*00e0*/  IMAD.HI R2, R3, 0x38e38e39, RZ ;  /* 0x38e38e3903027827 */ /* 0x000fca00078e02ff */
[----:B------:R-:W-:-:S04]  /*00f0*/  SHF.R.U32.HI R5, RZ, 0x1f, R2 ;  /* 0x0000001fff057819 */ /* 0x000fc80000011602 */
[----:B------:R-:W-:Y:S02]  /*0100*/  LEA.HI.SX32 R2, R2, R5, 0x1b ;  /* 0x0000000502027211 */ /* 0x000fe400078fdaff */
[----:B------:R-:W1:Y:S03]  /*0110*/  LDC.64 R4, c[0x0][0x218] ;  /* 0x00008600ff047b82 */ /* 0x000e660000000a00 */
[----:B------:R-:W-:-:S04]  /*0120*/  IMAD R13, R2, -0x90, R3 ;  /* 0xffffff70020d7824 */ /* 0x000fc800078e0203 */
[C---:B--2---:R-:W-:Y:S01]  /*0130*/  IMAD.WIDE R6, R13.reuse, 0x4, R6 ;  /* 0x000000040d067825 */ /* 0x044fe200078e0206 */
[----:B------:R-:W2:Y:S05]  /*0140*/  LDC.64 R2, c[0x0][0x210] ;  /* 0x00008400ff027b82 */ /* 0x000eaa0000000a00 */
[----:B------:R-:W3:Y:S01]  /*0150*/  LDG.E.EL R6, desc[UR4][R6.64] ;  /* 0x0000000406067981 */ /* 0x000ee2000c2e1900 */
[----:B----4-:R-:W-:-:S04]  /*0160*/  IMAD.WIDE R8, R13, 0x4, R8 ;  /* 0x000000040d087825 */ /* 0x010fc800078e0208 */
[C---:B-----5:R-:W-:Y:S02]  /*0170*/  IMAD.WIDE R10, R13.reuse, 0x4, R10 ;  /* 0x000000040d0a7825 */ /* 0x060fe400078e020a */
[----:B------:R-:W4:Y:S02]  /*0180*/  LDG.E.EL R8, desc[UR4][R8.64] ;  /* 0x0000000408087981 */ /* 0x000f24000c2e1900 */
[----:B-1----:R-:W-:Y:S02]  /*0190*/  IMAD.WIDE R4, R13, 0x4, R4 ;  /* 0x000000040d047825 */ /* 0x002fe400078e0204 */
[----:B------:R-:W4:Y:S04]  /*01a0*/  LDG.E.EL R11, desc[UR4][R10.64] ;  /* 0x000000040a0b7981 */ /* 0x000f28000c2e1900 */
[----:B------:R1:W5:Y:S01]  /*01b0*/  LDG.E.EL R12, desc[UR4][R4.64] ;  /* 0x00000004040c7981 */ /* 0x000362000c2e1900 */
[----:B--2---:R-:W-:-:S06]  /*01c0*/  IMAD.WIDE R2, R0, 0x4, R2 ;  /* 0x0000000400027825 */ /* 0x004fcc00078e0202 */
[----:B------:R-:W5:Y:S01]  /*01d0*/  LDG.E.64 R2, desc[UR4][R2.64] ;  /* 0x0000000402027981 */ /* 0x000f62000c1e1b00 */
[----:B------:R-:W-:Y:S01]  /*01e0*/  HFMA2.MMA R14, -RZ, RZ, 1.625, 0 ;  /* 0x3e800000ff0e7435 */ /* 0x000fe200000001ff */
[----:B-1----:R-:W1:Y:S02]  /*01f0*/  LDC.64 R4, c[0x0][0x238] ;  /* 0x00008e00ff047b82 */ /* 0x002e640000000a00 */
[----:B-1----:R-:W-:-:S04]  /*0200*/  IMAD.WIDE R4, R0, 0x4, R4 ;  /* 0x0000000400047825 */ /* 0x002fc800078e0204 */
[----:B---3--:R-:W-:-:S04]  /*0210*/  FADD R6, R6, 9.9999997473787516356e-06 ;  /* 0x3727c5ac06067421 */ /* 0x008fc80000000000 */
[----:B------:R-:W1:Y:S02]  /*0220*/  MUFU.SQRT R7, R6 ;  /* 0x0000000600077308 */ /* 0x000e640000002000 */
[C---:B-1----:R-:W-:Y:S02]  /*0230*/  FSETP.GT.AND P0, PT, R7.reuse, 8.50705917302346158658e+37, PT ;  /* 0x7e8000000700780b */ /* 0x042fe40003f04000 */
[----:B------:R-:W-:-:S11]  /*0240*/  FSETP.GEU.AND P1, PT, R7, 1.175494350822287508e-38, PT ;  /* 0x008000000700780b */ /* 0x000fd60003f2e000 */
[----:B------:R-:W-:-:S04]  /*0250*/  @P0 FMUL R7, R7, 0.25 ;  /* 0x3e80000007070820 */ /* 0x000fc80000400000 */
[----:B------:R-:W-:-:S06]  /*0260*/  @!P1 FMUL R7, R7, 16777216 ;  /* 0x4b80000007079820 */ /* 0x000fcc0000400000 */
[----:B------:R-:W1:Y:S01]  /*0270*/  MUFU.RCP R7, R7 ;  /* 0x0000000700077308 */ /* 0x000e620000001000 */
[----:B------:R-:W-:Y:S01]  /*0280*/  FSEL R14, R14, 1, P0 ;  /* 0x3f8000000e0e7808 */ /* 0x000fe20000000000 */
[----:B-----5:R-:W-:-:S04]  /*0290*/  FADD R2, R2, -R12 ;  /* 0x8000000c02027221 */ /* 0x020fc80000000000 */
[----:B------:R-:W-:Y:S01]  /*02a0*/  @!P1 FMUL R14, R14, 16777216 ;  /* 0x4b8000000e0e9820 */ /* 0x000fe20000400000 */
[----:B------:R-:W-:-:S03]  /*02b0*/  FADD R3, R3, -R12 ;  /* 0x8000000c03037221 */ /* 0x000fc60000000000 */
[----:B-1----:R-:W-:-:S04]  /*02c0*/  FMUL R14, R7, R14 ;  /* 0x0000000e070e7220 */ /* 0x002fc80000400000 */
[-C--:B------:R-:W-:Y:S01]  /*02d0*/  FMUL R2, R2, R14.reuse ;  /* 0x0000000e02027220 */ /* 0x080fe20000400000 */
[----:B------:R-:W-:-:S03]  /*02e0*/  FMUL R14, R3, R14 ;  /* 0x0000000e030e7220 */ /* 0x000fc60000400000 */
[C-C-:B----4-:R-:W-:Y:S01]  /*02f0*/  FFMA R2, R8.reuse, R2, R11.reuse ;  /* 0x0000000208027223 */ /* 0x150fe2000000000b */
[----:B------:R-:W-:-:S04]  /*0300*/  FFMA R14, R8, R14, R11 ;  /* 0x0000000e080e7223 */ /* 0x000fc8000000000b */
[----:B------:R-:W-:Y:S02]  /*0310*/  FSETP.GEU.AND P0, PT, R2, RZ, PT ;  /* 0x000000ff0200720b */ /* 0x000fe40003f0e000 */
[----:B------:R-:W-:Y:S02]  /*0320*/  FSETP.GEU.AND P1, PT, R14, RZ, PT ;  /* 0x000000ff0e00720b */ /* 0x000fe40003f2e000 */
[----:B------:R-:W-:Y:S02]  /*0330*/  FSEL R2, R2, RZ, P0 ;  /* 0x000000ff02027208 */ /* 0x000fe40000000000 */
[----:B------:R-:W-:-:S05]  /*0340*/  FSEL R3, R14, RZ, P1 ;  /* 0x000000ff0e037208 */ /* 0x000fca0000800000 */
[----:B------:R-:W-:Y:S01]  /*0350*/  STG.E.64 desc[UR4][R4.64], R2 ;  /* 0x0000000204007986 */ /* 0x000fe2000c101b04 */
[----:B------:R-:W-:Y:S05]  /*0360*/  EXIT ;  /* 0x000000000000794d */ /* 0x000fea0003800000 */
.L_x_0:
[----:B------:R-:W-:-:S00]  /*0370*/  BRA `(.L_x_0) ;  /* 0xfffffffc00fc7947 */ /* 0x000fc0000383ffff */
[----:B------:R-:W-:-:S00]  /*0380*/  NOP ;  /* 0x0000000000007918 */ /* 0x000fc00000000000 */
[----:B------:R-:W-:-:S00]  /*0390*/  NOP ;  /* 0x0000000000007918 */ /* 0x000fc00000000000 */
[----:B------:R-:W-:-:S00]  /*03a0*/  NOP ;  /* 0x0000000000007918 */ /* 0x000fc00000000000 */
[----:B------:R-:W-:-:S00]  /*03b0*/  NOP ;  /* 0x0000000000007918 */ /* 0x000fc00000000000 */
[----:B------:R-:W-:-:S00]  /*03c0*/  NOP ;  /* 0x0000000000007918 */ /* 0x000fc00000000000 */
[----:B------:R-:W-:-:S00]  /*03d0*/  NOP ;  /* 0x0000000000007918 */ /* 0x000fc00000000000 */
[----:B------:R-:W-:-:S00]  /*03e0*/  NOP ;  /* 0x0000000000007918 */ /* 0x000fc00000000000 */
[----:B------:R-:W-:-:S00]  /*03f0*/  NOP ;  /* 0x0000000000007918 */ /* 0x000fc00000000000 */
.L_x_1:


//--------------------- .nv.global.init           --------------------------
	.section	.nv.global.init,"aw",@progbits
.nv.global.init:
	.type		_$_str,@object
	.size		_$_str,(_$_str_$_2 - _$_str)
_$_str:
        /*0000*/ 	.byte	0x5f, 0x5f, 0x43, 0x55, 0x44, 0x41, 0x5f, 0x46, 0x54, 0x5a, 0x00
	.type		_$_str_$_2,@object
	.size		_$_str_$_2,(.L_1 - _$_str_$_2)
_$_str_$_2:
        /*000b*/ 	.byte	0x5f, 0x5f, 0x43, 0x55, 0x44, 0x41, 0x5f, 0x50, 0x52, 0x45, 0x43, 0x5f, 0x53, 0x51, 0x52, 0x54
        /*001b*/ 	.byte	0x00
.L_1:


//--------------------- .nv.constant0.triton_poi_fused__native_batch_norm_legit_no_training_relu_15 --------------------------
	.section	.nv.constant0.triton_poi_fused__native_batch_norm_legit_no_training_relu_15,"a",@progbits
	.sectionflags	@""
	.align	4
.nv.constant0.triton_poi_fused__native_batch_norm_legit_no_training_relu_15:
	.zero		580
